//
// Generated by NVIDIA NVVM Compiler
//
// Compiler Build ID: CL-36424714
// Cuda compilation tools, release 13.0, V13.0.88
// Based on NVVM 20.0.0
//

.version 9.0
.target sm_100
.address_size 64

	// .globl	_Z14threadId_1D_1Dv
.extern .func  (.param .b32 func_retval0) vprintf
(
	.param .b64 vprintf_param_0,
	.param .b64 vprintf_param_1
)
;
.global .align 1 .b8 $str[66] = {116, 104, 114, 101, 97, 100, 73, 100, 58, 32, 37, 100, 32, 61, 32, 98, 108, 111, 99, 107, 73, 100, 120, 46, 120, 58, 32, 37, 100, 32, 42, 32, 98, 108, 111, 99, 107, 68, 105, 109, 46, 120, 58, 32, 37, 100, 32, 43, 32, 116, 104, 114, 101, 97, 100, 73, 100, 120, 46, 120, 58, 32, 37, 100, 10};

.visible .entry _Z14threadId_1D_1Dv()
{
	.local .align 16 .b8 	__local_depot0[16];
	.reg .b64 	%SP;
	.reg .b64 	%SPL;
	.reg .b32 	%r<7>;
	.reg .b64 	%rd<5>;

	mov.u64 	%SPL, __local_depot0;
	cvta.local.u64 	%SP, %SPL;
	add.u64 	%rd1, %SP, 0;
	add.u64 	%rd2, %SPL, 0;
	mov.u32 	%r1, %ctaid.x;
	mov.u32 	%r2, %ntid.x;
	mov.u32 	%r3, %tid.x;
	mad.lo.s32 	%r4, %r1, %r2, %r3;
	st.local.v4.u32 	[%rd2], {%r4, %r1, %r2, %r3};
	mov.u64 	%rd3, $str;
	cvta.global.u64 	%rd4, %rd3;
	{ // callseq 0, 0
	.param .b64 param0;
	st.param.b64 	[param0], %rd4;
	.param .b64 param1;
	st.param.b64 	[param1], %rd1;
	.param .b32 retval0;
	call.uni (retval0), 
	vprintf, 
	(
	param0, 
	param1
	);
	ld.param.b32 	%r5, [retval0];
	} // callseq 0
	ret;

}


// ===== COMPILED SASS (sm_100) =====

	.target	sm_100

	.elftype	@"ET_EXEC"


//--------------------- .note.nv.tkinfo           --------------------------
	.section	.note.nv.tkinfo,"",@"SHT_NOTE"
	.sectionflags	@"SHF_NOTE_NV_TKINFO"
	.tkinfo
        /*0018*/ 	.word	0x00000002
        /*0030*/ 	.string	""
        /*0030*/ 	.string	"ptxas"
        /*0030*/ 	.string	"Cuda compilation tools, release 13.0, V13.0.88"
        /*0030*/ 	.string	"Build cuda_13.0.r13.0/compiler.36424714_0"
        /*0030*/ 	.string	"-arch sm_100 -m 64 "



//--------------------- .note.nv.cuinfo           --------------------------
	.section	.note.nv.cuinfo,"",@"SHT_NOTE"
	.sectionflags	@"SHF_NOTE_NV_CUINFO"
        /*0018*/ 	.short	0x0002
        /*001a*/ 	.short	0x0064
        /*001c*/ 	.short	0x0082
	.zero		2


//--------------------- .nv.info                  --------------------------
	.section	.nv.info,"",@"SHT_CUDA_INFO"
	.align	4


	//----- nvinfo : EIATTR_REGCOUNT
	.align		4
        /*0000*/ 	.byte	0x04, 0x2f
        /*0002*/ 	.short	(.L_2 - .L_1)
	.align		4
.L_1:
        /*0004*/ 	.word	index@(_Z14threadId_1D_1Dv)
        /*0008*/ 	.word	0x00000018


	//----- nvinfo : EIATTR_FRAME_SIZE
	.align		4
.L_2:
        /*000c*/ 	.byte	0x04, 0x11
        /*000e*/ 	.short	(.L_4 - .L_3)
	.align		4
.L_3:
        /*0010*/ 	.word	index@(_Z14threadId_1D_1Dv)
        /*0014*/ 	.word	0x00000010


	//----- nvinfo : EIATTR_MIN_STACK_SIZE
	.align		4
.L_4:
        /*0018*/ 	.byte	0x04, 0x12
        /*001a*/ 	.short	(.L_6 - .L_5)
	.align		4
.L_5:
        /*001c*/ 	.word	index@(_Z14threadId_1D_1Dv)
        /*0020*/ 	.word	0x00000010
.L_6:


//--------------------- .nv.compat                --------------------------
	.section	.nv.compat,"",@"SHT_CUDA_COMPAT_INFO"
	.align	4
        /*0000*/ 	.byte	0x02, 0x09, 0x00, 0x00, 0x02, 0x02, 0x01, 0x00, 0x02, 0x05, 0x05, 0x00, 0x03, 0x07, 0x01, 0x01
        /*0010*/ 	.byte	0x02, 0x03, 0x00, 0x00, 0x02, 0x06, 0x01, 0x00, 0x04, 0x0b, 0x08, 0x00, 0x09, 0x00, 0x00, 0x00
        /*0020*/ 	.byte	0x00, 0x00, 0x00, 0x00


//--------------------- .nv.info._Z14threadId_1D_1Dv --------------------------
	.section	.nv.info._Z14threadId_1D_1Dv,"",@"SHT_CUDA_INFO"
	.sectionflags	@""
	.align	4


	//----- nvinfo : EIATTR_CUDA_API_VERSION
	.align		4
        /*0000*/ 	.byte	0x04, 0x37
        /*0002*/ 	.short	(.L_8 - .L_7)
.L_7:
        /*0004*/ 	.word	0x00000082


	//----- nvinfo : EIATTR_SPARSE_MMA_MASK
	.align		4
.L_8:
        /*0008*/ 	.byte	0x03, 0x50
        /*000a*/ 	.short	0x0000


	//----- nvinfo : EIATTR_MAXREG_COUNT
	.align		4
        /*000c*/ 	.byte	0x03, 0x1b
        /*000e*/ 	.short	0x00ff


	//----- nvinfo : EIATTR_EXTERNS
	.align		4
        /*0010*/ 	.byte	0x04, 0x0f
        /*0012*/ 	.short	(.L_10 - .L_9)


	//   ....[0]....
	.align		4
.L_9:
        /*0014*/ 	.word	index@(vprintf)


	//----- nvinfo : EIATTR_MERCURY_ISA_VERSION
	.align		4
.L_10:
        /*0018*/ 	.byte	0x03, 0x5f
        /*001a*/ 	.short	0x0101


	//----- nvinfo : EIATTR_VRC_CTA_INIT_COUNT
	.align		4
        /*001c*/ 	.byte	0x02, 0x4a
	.zero		1
	.zero		1


	//----- nvinfo : EIATTR_SYSCALL_OFFSETS
	.align		4
        /*0020*/ 	.byte	0x04, 0x46
        /*0022*/ 	.short	(.L_12 - .L_11)


	//   ....[0]....
.L_11:
        /*0024*/ 	.word	0x00000110


	//----- nvinfo : EIATTR_EXIT_INSTR_OFFSETS
	.align		4
.L_12:
        /*0028*/ 	.byte	0x04, 0x1c
        /*002a*/ 	.short	(.L_14 - .L_13)


	//   ....[0]....
.L_13:
        /*002c*/ 	.word	0x00000120


	//----- nvinfo : EIATTR_SW_WAR
	.align		4
.L_14:
        /*0030*/ 	.byte	0x04, 0x36
        /*0032*/ 	.short	(.L_16 - .L_15)
.L_15:
        /*0034*/ 	.word	0x00000008
.L_16:


//--------------------- .nv.callgraph             --------------------------
	.section	.nv.callgraph,"",@"SHT_CUDA_CALLGRAPH"
	.align	4
	.sectionentsize	8
	.align		4
        /*0000*/ 	.word	0x00000000
	.align		4
        /*0004*/ 	.word	0xffffffff
	.align		4
        /*0008*/ 	.word	index@(_Z14threadId_1D_1Dv)
	.align		4
        /*000c*/ 	.word	index@(vprintf)
	.align		4
        /*0010*/ 	.word	0x00000000
	.align		4
        /*0014*/ 	.word	0xfffffffe
	.align		4
        /*0018*/ 	.word	0x00000000
	.align		4
        /*001c*/ 	.word	0xfffffffd
	.align		4
        /*0020*/ 	.word	0x00000000
	.align		4
        /*0024*/ 	.word	0xfffffffc


//--------------------- .nv.constant4             --------------------------
	.section	.nv.constant4,"a",@progbits
	.align	8
	.align		8
.nv.constant4:
        /*0000*/ 	.dword	vprintf
	.align		8
        /*0008*/ 	.dword	$str


//--------------------- .text._Z14threadId_1D_1Dv --------------------------
	.section	.text._Z14threadId_1D_1Dv,"ax",@progbits
	.align	128
        .global         _Z14threadId_1D_1Dv
        .type           _Z14threadId_1D_1Dv,@function
        .size           _Z14threadId_1D_1Dv,(.L_x_2 - _Z14threadId_1D_1Dv)
        .other          _Z14threadId_1D_1Dv,@"STO_CUDA_ENTRY STV_DEFAULT"
_Z14threadId_1D_1Dv:
.text._Z14threadId_1D_1Dv:
[----:B------:R-:W0:Y:S01]  /*0000*/  LDC R1, c[0x0][0x37c] ;  /* 0x0000df00ff017b82 */ /* 0x000e220000000800 */
[----:B------:R-:W1:Y:S01]  /*0010*/  S2R R9, SR_CTAID.X ;  /* 0x0000000000097919 */ /* 0x000e620000002500 */
[----:B------:R-:W2:Y:S06]  /*0020*/  LDCU UR5, c[0x0][0x2fc] ;  /* 0x00005f80ff0577ac */ /* 0x000eac0008000800 */
[----:B------:R-:W1:Y:S01]  /*0030*/  LDC R10, c[0x0][0x360] ;  /* 0x0000d800ff0a7b82 */ /* 0x000e620000000800 */
[----:B0-----:R-:W-:Y:S01]  /*0040*/  VIADD R1, R1, 0xfffffff0 ;  /* 0xfffffff001017836 */ /* 0x001fe20000000000 */
[----:B------:R-:W1:Y:S01]  /*0050*/  S2R R11, SR_TID.X ;  /* 0x00000000000b7919 */ /* 0x000e620000002100 */
[----:B------:R-:W-:Y:S01]  /*0060*/  MOV R0, 0x0 ;  /* 0x0000000000007802 */ /* 0x000fe20000000f00 */
[----:B------:R-:W0:Y:S04]  /*0070*/  LDCU UR4, c[0x0][0x2f8] ;  /* 0x00005f00ff0477ac */ /* 0x000e280008000800 */
[----:B------:R3:W4:Y:S01]  /*0080*/  LDC.64 R2, c[0x4][R0] ;  /* 0x0100000000027b82 */ /* 0x0007220000000a00 */
[----:B------:R-:W5:Y:S01]  /*0090*/  LDCU.64 UR6, c[0x4][0x8] ;  /* 0x01000100ff0677ac */ /* 0x000f620008000a00 */
[----:B0-----:R-:W-:Y:S01]  /*00a0*/  IADD3 R6, P0, PT, R1, UR4, RZ ;  /* 0x0000000401067c10 */ /* 0x001fe2000ff1e0ff */
[----:B-----5:R-:W-:Y:S01]  /*00b0*/  IMAD.U32 R4, RZ, RZ, UR6 ;  /* 0x00000006ff047e24 */ /* 0x020fe2000f8e00ff */
[----:B------:R-:W-:-:S03]  /*00c0*/  MOV R5, UR7 ;  /* 0x0000000700057c02 */ /* 0x000fc60008000f00 */
[----:B--2---:R-:W-:Y:S02]  /*00d0*/  IMAD.X R7, RZ, RZ, UR5, P0 ;  /* 0x00000005ff077e24 */ /* 0x004fe400080e06ff */
[----:B-1----:R-:W-:-:S05]  /*00e0*/  IMAD R8, R9, R10, R11 ;  /* 0x0000000a09087224 */ /* 0x002fca00078e020b */
[----:B------:R3:W-:Y:S02]  /*00f0*/  STL.128 [R1], R8 ;  /* 0x0000000801007387 */ /* 0x0007e40000100c00 */
[----:B------:R-:W-:-:S07]  /*0100*/  LEPC R20, `(.L_x_0) ;  /* 0x000000001014794e */ /* 0x000fce0000000000 */
[----:B---34-:R-:W-:Y:S05]  /*0110*/  CALL.ABS.NOINC R2 ;  /* 0x0000000002007343 */ /* 0x018fea0003c00000 */
.L_x_0:
[----:B------:R-:W-:Y:S05]  /*0120*/  EXIT ;  /* 0x000000000000794d */ /* 0x000fea0003800000 */
.L_x_1:
[----:B------:R-:W-:-:S00]  /*0130*/  BRA `(.L_x_1) ;  /* 0xfffffffc00fc7947 */ /* 0x000fc0000383ffff */
[----:B------:R-:W-:-:S00]  /*0140*/  NOP ;  /* 0x0000000000007918 */ /* 0x000fc00000000000 */
        /* <DEDUP_REMOVED lines=11> */
.L_x_2:


//--------------------- .nv.global.init           --------------------------
	.section	.nv.global.init,"aw",@progbits
.nv.global.init:
	.type		$str,@object
	.size		$str,(.L_0 - $str)
$str:
        /*0000*/ 	.byte	0x74, 0x68, 0x72, 0x65, 0x61, 0x64, 0x49, 0x64, 0x3a, 0x20, 0x25, 0x64, 0x20, 0x3d, 0x20, 0x62
        /*0010*/ 	.byte	0x6c, 0x6f, 0x63, 0x6b, 0x49, 0x64, 0x78, 0x2e, 0x78, 0x3a, 0x20, 0x25, 0x64, 0x20, 0x2a, 0x20
        /*0020*/ 	.byte	0x62, 0x6c, 0x6f, 0x63, 0x6b, 0x44, 0x69, 0x6d, 0x2e, 0x78, 0x3a, 0x20, 0x25, 0x64, 0x20, 0x2b
        /*0030*/ 	.byte	0x20, 0x74, 0x68, 0x72, 0x65, 0x61, 0x64, 0x49, 0x64, 0x78, 0x2e, 0x78, 0x3a, 0x20, 0x25, 0x64
        /*0040*/ 	.byte	0x0a, 0x00
.L_0:


//--------------------- .nv.shared.reserved.0     --------------------------
	.section	.nv.shared.reserved.0,"aw",@nobits
	.weak		__nv_reservedSMEM_offset_0_alias
	.size		__nv_reservedSMEM_offset_0_alias, 0, 64
	.other		__nv_reservedSMEM_offset_0_alias,@"STO_CUDA_RESERVED_SHARED STV_DEFAULT"
__nv_reservedSMEM_offset_0_alias:
	.zero		0
	.zero		64


//--------------------- .nv.constant0._Z14threadId_1D_1Dv --------------------------
	.section	.nv.constant0._Z14threadId_1D_1Dv,"a",@progbits
	.sectionflags	@""
	.align	4
.nv.constant0._Z14threadId_1D_1Dv:
	.zero		896


//--------------------- SYMBOLS --------------------------

	.type		.nv.reservedSmem.offset0,@object
	.size		.nv.reservedSmem.offset0,0x4
	.type		vprintf,@function
